//
// Generated by NVIDIA NVVM Compiler
//
// Compiler Build ID: CL-36424714
// Cuda compilation tools, release 13.0, V13.0.88
// Based on NVVM 20.0.0
//

.version 9.0
.target sm_100
.address_size 64

	// .globl	_Z9solveIterPdS_Pi
.const .align 8 .b8 stencil4[40] = {85, 85, 85, 85, 85, 85, 181, 191, 85, 85, 85, 85, 85, 85, 245, 63, 0, 0, 0, 0, 0, 0, 4, 192, 85, 85, 85, 85, 85, 85, 245, 63, 85, 85, 85, 85, 85, 85, 181, 191};
.const .align 8 .b8 stencil2[24] = {0, 0, 0, 0, 0, 0, 240, 63, 0, 0, 0, 0, 0, 0, 0, 192, 0, 0, 0, 0, 0, 0, 240, 63};
.const .align 8 .u64 mGpu = 200;
.const .align 8 .u64 nGpu = 200;

.visible .entry _Z9solveIterPdS_Pi(
	.param .u64 .ptr .align 1 _Z9solveIterPdS_Pi_param_0,
	.param .u64 .ptr .align 1 _Z9solveIterPdS_Pi_param_1,
	.param .u64 .ptr .align 1 _Z9solveIterPdS_Pi_param_2
)
{


	ret;

}


// ===== COMPILED SASS (sm_100) =====

	.target	sm_100

	.elftype	@"ET_EXEC"


//--------------------- .note.nv.tkinfo           --------------------------
	.section	.note.nv.tkinfo,"",@"SHT_NOTE"
	.sectionflags	@"SHF_NOTE_NV_TKINFO"
	.tkinfo
        /*0018*/ 	.word	0x00000002
        /*0030*/ 	.string	""
        /*0030*/ 	.string	"ptxas"
        /*0030*/ 	.string	"Cuda compilation tools, release 13.0, V13.0.88"
        /*0030*/ 	.string	"Build cuda_13.0.r13.0/compiler.36424714_0"
        /*0030*/ 	.string	"-arch sm_100 -m 64 "



//--------------------- .note.nv.cuinfo           --------------------------
	.section	.note.nv.cuinfo,"",@"SHT_NOTE"
	.sectionflags	@"SHF_NOTE_NV_CUINFO"
        /*0018*/ 	.short	0x0002
        /*001a*/ 	.short	0x0064
        /*001c*/ 	.short	0x0082
	.zero		2


//--------------------- .nv.info                  --------------------------
	.section	.nv.info,"",@"SHT_CUDA_INFO"
	.align	4


	//----- nvinfo : EIATTR_REGCOUNT
	.align		4
        /*0000*/ 	.byte	0x04, 0x2f
        /*0002*/ 	.short	(.L_5 - .L_4)
	.align		4
.L_4:
        /*0004*/ 	.word	index@(_Z9solveIterPdS_Pi)
        /*0008*/ 	.word	0x00000004


	//----- nvinfo : EIATTR_FRAME_SIZE
	.align		4
.L_5:
        /*000c*/ 	.byte	0x04, 0x11
        /*000e*/ 	.short	(.L_7 - .L_6)
	.align		4
.L_6:
        /*0010*/ 	.word	index@(_Z9solveIterPdS_Pi)
        /*0014*/ 	.word	0x00000000


	//----- nvinfo : EIATTR_MIN_STACK_SIZE
	.align		4
.L_7:
        /*0018*/ 	.byte	0x04, 0x12
        /*001a*/ 	.short	(.L_9 - .L_8)
	.align		4
.L_8:
        /*001c*/ 	.word	index@(_Z9solveIterPdS_Pi)
        /*0020*/ 	.word	0x00000000
.L_9:


//--------------------- .nv.compat                --------------------------
	.section	.nv.compat,"",@"SHT_CUDA_COMPAT_INFO"
	.align	4
        /*0000*/ 	.byte	0x02, 0x09, 0x00, 0x00, 0x02, 0x02, 0x01, 0x00, 0x02, 0x05, 0x05, 0x00, 0x03, 0x07, 0x01, 0x01
        /*0010*/ 	.byte	0x02, 0x03, 0x00, 0x00, 0x02, 0x06, 0x01, 0x00, 0x04, 0x0b, 0x08, 0x00, 0x09, 0x00, 0x00, 0x00
        /*0020*/ 	.byte	0x00, 0x00, 0x00, 0x00


//--------------------- .nv.info._Z9solveIterPdS_Pi --------------------------
	.section	.nv.info._Z9solveIterPdS_Pi,"",@"SHT_CUDA_INFO"
	.sectionflags	@""
	.align	4


	//----- nvinfo : EIATTR_CUDA_API_VERSION
	.align		4
        /*0000*/ 	.byte	0x04, 0x37
        /*0002*/ 	.short	(.L_11 - .L_10)
.L_10:
        /*0004*/ 	.word	0x00000082


	//----- nvinfo : EIATTR_KPARAM_INFO
	.align		4
.L_11:
        /*0008*/ 	.byte	0x04, 0x17
        /*000a*/ 	.short	(.L_13 - .L_12)
.L_12:
        /*000c*/ 	.word	0x00000000
        /*0010*/ 	.short	0x0002
        /*0012*/ 	.short	0x0010
        /*0014*/ 	.byte	0x00, 0xf5, 0x21, 0x00


	//----- nvinfo : EIATTR_KPARAM_INFO
	.align		4
.L_13:
        /*0018*/ 	.byte	0x04, 0x17
        /*001a*/ 	.short	(.L_15 - .L_14)
.L_14:
        /*001c*/ 	.word	0x00000000
        /*0020*/ 	.short	0x0001
        /*0022*/ 	.short	0x0008
        /*0024*/ 	.byte	0x00, 0xf5, 0x21, 0x00


	//----- nvinfo : EIATTR_KPARAM_INFO
	.align		4
.L_15:
        /*0028*/ 	.byte	0x04, 0x17
        /*002a*/ 	.short	(.L_17 - .L_16)
.L_16:
        /*002c*/ 	.word	0x00000000
        /*0030*/ 	.short	0x0000
        /*0032*/ 	.short	0x0000
        /*0034*/ 	.byte	0x00, 0xf5, 0x21, 0x00


	//----- nvinfo : EIATTR_SPARSE_MMA_MASK
	.align		4
.L_17:
        /*0038*/ 	.byte	0x03, 0x50
        /*003a*/ 	.short	0x0000


	//----- nvinfo : EIATTR_MAXREG_COUNT
	.align		4
        /*003c*/ 	.byte	0x03, 0x1b
        /*003e*/ 	.short	0x00ff


	//----- nvinfo : EIATTR_MERCURY_ISA_VERSION
	.align		4
        /*0040*/ 	.byte	0x03, 0x5f
        /*0042*/ 	.short	0x0101


	//----- nvinfo : EIATTR_VRC_CTA_INIT_COUNT
	.align		4
        /*0044*/ 	.byte	0x02, 0x4a
	.zero		1
	.zero		1


	//----- nvinfo : EIATTR_EXIT_INSTR_OFFSETS
	.align		4
        /*0048*/ 	.byte	0x04, 0x1c
        /*004a*/ 	.short	(.L_19 - .L_18)


	//   ....[0]....
.L_18:
        /*004c*/ 	.word	0x00000010


	//----- nvinfo : EIATTR_CBANK_PARAM_SIZE
	.align		4
.L_19:
        /*0050*/ 	.byte	0x03, 0x19
        /*0052*/ 	.short	0x0018


	//----- nvinfo : EIATTR_PARAM_CBANK
	.align		4
        /*0054*/ 	.byte	0x04, 0x0a
        /*0056*/ 	.short	(.L_21 - .L_20)
	.align		4
.L_20:
        /*0058*/ 	.word	index@(.nv.constant0._Z9solveIterPdS_Pi)
        /*005c*/ 	.short	0x0380
        /*005e*/ 	.short	0x0018


	//----- nvinfo : EIATTR_SW_WAR
	.align		4
.L_21:
        /*0060*/ 	.byte	0x04, 0x36
        /*0062*/ 	.short	(.L_23 - .L_22)
.L_22:
        /*0064*/ 	.word	0x00000008
.L_23:


//--------------------- .nv.callgraph             --------------------------
	.section	.nv.callgraph,"",@"SHT_CUDA_CALLGRAPH"
	.align	4
	.sectionentsize	8
	.align		4
        /*0000*/ 	.word	0x00000000
	.align		4
        /*0004*/ 	.word	0xffffffff
	.align		4
        /*0008*/ 	.word	0x00000000
	.align		4
        /*000c*/ 	.word	0xfffffffe
	.align		4
        /*0010*/ 	.word	0x00000000
	.align		4
        /*0014*/ 	.word	0xfffffffd
	.align		4
        /*0018*/ 	.word	0x00000000
	.align		4
        /*001c*/ 	.word	0xfffffffc


//--------------------- .nv.constant3             --------------------------
	.section	.nv.constant3,"a",@progbits
	.align	8
.nv.constant3:
	.type		stencil4,@object
	.size		stencil4,(stencil2 - stencil4)
stencil4:
        /*0000*/ 	.byte	0x55, 0x55, 0x55, 0x55, 0x55, 0x55, 0xb5, 0xbf, 0x55, 0x55, 0x55, 0x55, 0x55, 0x55, 0xf5, 0x3f
        /*0010*/ 	.byte	0x00, 0x00, 0x00, 0x00, 0x00, 0x00, 0x04, 0xc0, 0x55, 0x55, 0x55, 0x55, 0x55, 0x55, 0xf5, 0x3f
        /*0020*/ 	.byte	0x55, 0x55, 0x55, 0x55, 0x55, 0x55, 0xb5, 0xbf
	.type		stencil2,@object
	.size		stencil2,(mGpu - stencil2)
stencil2:
        /*0028*/ 	.byte	0x00, 0x00, 0x00, 0x00, 0x00, 0x00, 0xf0, 0x3f, 0x00, 0x00, 0x00, 0x00, 0x00, 0x00, 0x00, 0xc0
        /*0038*/ 	.byte	0x00, 0x00, 0x00, 0x00, 0x00, 0x00, 0xf0, 0x3f
	.type		mGpu,@object
	.size		mGpu,(nGpu - mGpu)
mGpu:
        /*0040*/ 	.byte	0xc8, 0x00, 0x00, 0x00, 0x00, 0x00, 0x00, 0x00
	.type		nGpu,@object
	.size		nGpu,(.L_3 - nGpu)
nGpu:
        /*0048*/ 	.byte	0xc8, 0x00, 0x00, 0x00, 0x00, 0x00, 0x00, 0x00
.L_3:


//--------------------- .text._Z9solveIterPdS_Pi  --------------------------
	.section	.text._Z9solveIterPdS_Pi,"ax",@progbits
	.align	128
        .global         _Z9solveIterPdS_Pi
        .type           _Z9solveIterPdS_Pi,@function
        .size           _Z9solveIterPdS_Pi,(.L_x_1 - _Z9solveIterPdS_Pi)
        .other          _Z9solveIterPdS_Pi,@"STO_CUDA_ENTRY STV_DEFAULT"
_Z9solveIterPdS_Pi:
.text._Z9solveIterPdS_Pi:
[----:B------:R-:W-:Y:S01]  /*0000*/  LDC R1, c[0x0][0x37c] ;  /* 0x0000df00ff017b82 */ /* 0x000fe20000000800 */
[----:B------:R-:W-:Y:S05]  /*0010*/  EXIT ;  /* 0x000000000000794d */ /* 0x000fea0003800000 */
.L_x_0:
[----:B------:R-:W-:-:S00]  /*0020*/  BRA `(.L_x_0) ;  /* 0xfffffffc00fc7947 */ /* 0x000fc0000383ffff */
[----:B------:R-:W-:-:S00]  /*0030*/  NOP ;  /* 0x0000000000007918 */ /* 0x000fc00000000000 */
        /* <DEDUP_REMOVED lines=12> */
.L_x_1:


//--------------------- .nv.shared.reserved.0     --------------------------
	.section	.nv.shared.reserved.0,"aw",@nobits
	.weak		__nv_reservedSMEM_offset_0_alias
	.size		__nv_reservedSMEM_offset_0_alias, 0, 64
	.other		__nv_reservedSMEM_offset_0_alias,@"STO_CUDA_RESERVED_SHARED STV_DEFAULT"
__nv_reservedSMEM_offset_0_alias:
	.zero		0
	.zero		64


//--------------------- .nv.constant0._Z9solveIterPdS_Pi --------------------------
	.section	.nv.constant0._Z9solveIterPdS_Pi,"a",@progbits
	.sectionflags	@""
	.align	4
.nv.constant0._Z9solveIterPdS_Pi:
	.zero		920


//--------------------- SYMBOLS --------------------------

	.type		.nv.reservedSmem.offset0,@object
	.size		.nv.reservedSmem.offset0,0x4
